//
// Generated by NVIDIA NVVM Compiler
//
// Compiler Build ID: CL-36424714
// Cuda compilation tools, release 13.0, V13.0.88
// Based on NVVM 20.0.0
//

.version 9.0
.target sm_100
.address_size 64

	// .globl	hadamard

.visible .entry hadamard(
	.param .u32 hadamard_param_0,
	.param .u32 hadamard_param_1,
	.param .u64 .ptr .align 1 hadamard_param_2,
	.param .u32 hadamard_param_3,
	.param .u64 .ptr .align 1 hadamard_param_4,
	.param .u32 hadamard_param_5,
	.param .u64 .ptr .align 1 hadamard_param_6,
	.param .u32 hadamard_param_7
)
{
	.reg .pred 	%p<4>;
	.reg .b32 	%r<17>;
	.reg .b32 	%f<4>;
	.reg .b64 	%rd<13>;

	ld.param.u32 	%r6, [hadamard_param_0];
	ld.param.u32 	%r7, [hadamard_param_1];
	ld.param.u64 	%rd1, [hadamard_param_2];
	ld.param.u32 	%r3, [hadamard_param_3];
	ld.param.u64 	%rd2, [hadamard_param_4];
	ld.param.u32 	%r4, [hadamard_param_5];
	ld.param.u64 	%rd3, [hadamard_param_6];
	ld.param.u32 	%r5, [hadamard_param_7];
	mov.u32 	%r9, %ctaid.x;
	mov.u32 	%r10, %tid.x;
	add.s32 	%r1, %r9, %r10;
	mov.u32 	%r11, %ctaid.y;
	mov.u32 	%r12, %tid.y;
	add.s32 	%r13, %r11, %r12;
	setp.ge.s32 	%p1, %r1, %r6;
	setp.ge.s32 	%p2, %r13, %r7;
	or.pred  	%p3, %p1, %p2;
	@%p3 bra 	$L__BB0_2;
	cvta.to.global.u64 	%rd4, %rd1;
	cvta.to.global.u64 	%rd5, %rd2;
	cvta.to.global.u64 	%rd6, %rd3;
	mad.lo.s32 	%r14, %r3, %r13, %r1;
	mul.wide.s32 	%rd7, %r14, 4;
	add.s64 	%rd8, %rd4, %rd7;
	ld.global.f32 	%f1, [%rd8];
	mad.lo.s32 	%r15, %r4, %r13, %r1;
	mul.wide.s32 	%rd9, %r15, 4;
	add.s64 	%rd10, %rd5, %rd9;
	ld.global.f32 	%f2, [%rd10];
	mul.f32 	%f3, %f1, %f2;
	mad.lo.s32 	%r16, %r5, %r13, %r1;
	mul.wide.s32 	%rd11, %r16, 4;
	add.s64 	%rd12, %rd6, %rd11;
	st.global.f32 	[%rd12], %f3;
$L__BB0_2:
	ret;

}
	// .globl	matrix_sum
.visible .entry matrix_sum(
	.param .u32 matrix_sum_param_0,
	.param .u32 matrix_sum_param_1,
	.param .u64 .ptr .align 1 matrix_sum_param_2,
	.param .u32 matrix_sum_param_3,
	.param .u64 .ptr .align 1 matrix_sum_param_4,
	.param .u32 matrix_sum_param_5,
	.param .u64 .ptr .align 1 matrix_sum_param_6,
	.param .u32 matrix_sum_param_7
)
{
	.reg .pred 	%p<4>;
	.reg .b32 	%r<17>;
	.reg .b32 	%f<4>;
	.reg .b64 	%rd<13>;

	ld.param.u32 	%r6, [matrix_sum_param_0];
	ld.param.u32 	%r7, [matrix_sum_param_1];
	ld.param.u64 	%rd1, [matrix_sum_param_2];
	ld.param.u32 	%r3, [matrix_sum_param_3];
	ld.param.u64 	%rd2, [matrix_sum_param_4];
	ld.param.u32 	%r4, [matrix_sum_param_5];
	ld.param.u64 	%rd3, [matrix_sum_param_6];
	ld.param.u32 	%r5, [matrix_sum_param_7];
	mov.u32 	%r9, %ctaid.x;
	mov.u32 	%r10, %tid.x;
	add.s32 	%r1, %r9, %r10;
	mov.u32 	%r11, %ctaid.y;
	mov.u32 	%r12, %tid.y;
	add.s32 	%r13, %r11, %r12;
	setp.ge.s32 	%p1, %r1, %r6;
	setp.ge.s32 	%p2, %r13, %r7;
	or.pred  	%p3, %p1, %p2;
	@%p3 bra 	$L__BB1_2;
	cvta.to.global.u64 	%rd4, %rd1;
	cvta.to.global.u64 	%rd5, %rd2;
	cvta.to.global.u64 	%rd6, %rd3;
	mad.lo.s32 	%r14, %r3, %r13, %r1;
	mul.wide.s32 	%rd7, %r14, 4;
	add.s64 	%rd8, %rd4, %rd7;
	ld.global.f32 	%f1, [%rd8];
	mad.lo.s32 	%r15, %r4, %r13, %r1;
	mul.wide.s32 	%rd9, %r15, 4;
	add.s64 	%rd10, %rd5, %rd9;
	ld.global.f32 	%f2, [%rd10];
	add.f32 	%f3, %f1, %f2;
	mad.lo.s32 	%r16, %r5, %r13, %r1;
	mul.wide.s32 	%rd11, %r16, 4;
	add.s64 	%rd12, %rd6, %rd11;
	st.global.f32 	[%rd12], %f3;
$L__BB1_2:
	ret;

}


// ===== COMPILED SASS (sm_100) =====

	.target	sm_100

	.elftype	@"ET_EXEC"


//--------------------- .note.nv.tkinfo           --------------------------
	.section	.note.nv.tkinfo,"",@"SHT_NOTE"
	.sectionflags	@"SHF_NOTE_NV_TKINFO"
	.tkinfo
        /*0018*/ 	.word	0x00000002
        /*0030*/ 	.string	""
        /*0030*/ 	.string	"ptxas"
        /*0030*/ 	.string	"Cuda compilation tools, release 13.0, V13.0.88"
        /*0030*/ 	.string	"Build cuda_13.0.r13.0/compiler.36424714_0"
        /*0030*/ 	.string	"-arch sm_100 -m 64 "



//--------------------- .note.nv.cuinfo           --------------------------
	.section	.note.nv.cuinfo,"",@"SHT_NOTE"
	.sectionflags	@"SHF_NOTE_NV_CUINFO"
        /*0018*/ 	.short	0x0002
        /*001a*/ 	.short	0x0064
        /*001c*/ 	.short	0x0082
	.zero		2


//--------------------- .nv.info                  --------------------------
	.section	.nv.info,"",@"SHT_CUDA_INFO"
	.align	4


	//----- nvinfo : EIATTR_REGCOUNT
	.align		4
        /*0000*/ 	.byte	0x04, 0x2f
        /*0002*/ 	.short	(.L_1 - .L_0)
	.align		4
.L_0:
        /*0004*/ 	.word	index@(hadamard)
        /*0008*/ 	.word	0x0000000e


	//----- nvinfo : EIATTR_FRAME_SIZE
	.align		4
.L_1:
        /*000c*/ 	.byte	0x04, 0x11
        /*000e*/ 	.short	(.L_3 - .L_2)
	.align		4
.L_2:
        /*0010*/ 	.word	index@(hadamard)
        /*0014*/ 	.word	0x00000000


	//----- nvinfo : EIATTR_REGCOUNT
	.align		4
.L_3:
        /*0018*/ 	.byte	0x04, 0x2f
        /*001a*/ 	.short	(.L_5 - .L_4)
	.align		4
.L_4:
        /*001c*/ 	.word	index@(matrix_sum)
        /*0020*/ 	.word	0x0000000e


	//----- nvinfo : EIATTR_FRAME_SIZE
	.align		4
.L_5:
        /*0024*/ 	.byte	0x04, 0x11
        /*0026*/ 	.short	(.L_7 - .L_6)
	.align		4
.L_6:
        /*0028*/ 	.word	index@(matrix_sum)
        /*002c*/ 	.word	0x00000000


	//----- nvinfo : EIATTR_MIN_STACK_SIZE
	.align		4
.L_7:
        /*0030*/ 	.byte	0x04, 0x12
        /*0032*/ 	.short	(.L_9 - .L_8)
	.align		4
.L_8:
        /*0034*/ 	.word	index@(matrix_sum)
        /*0038*/ 	.word	0x00000000


	//----- nvinfo : EIATTR_MIN_STACK_SIZE
	.align		4
.L_9:
        /*003c*/ 	.byte	0x04, 0x12
        /*003e*/ 	.short	(.L_11 - .L_10)
	.align		4
.L_10:
        /*0040*/ 	.word	index@(hadamard)
        /*0044*/ 	.word	0x00000000
.L_11:


//--------------------- .nv.compat                --------------------------
	.section	.nv.compat,"",@"SHT_CUDA_COMPAT_INFO"
	.align	4
        /*0000*/ 	.byte	0x02, 0x09, 0x00, 0x00, 0x02, 0x02, 0x01, 0x00, 0x02, 0x05, 0x05, 0x00, 0x03, 0x07, 0x01, 0x01
        /*0010*/ 	.byte	0x02, 0x03, 0x00, 0x00, 0x02, 0x06, 0x01, 0x00, 0x04, 0x0b, 0x08, 0x00, 0x09, 0x00, 0x00, 0x00
        /*0020*/ 	.byte	0x00, 0x00, 0x00, 0x00


//--------------------- .nv.info.matrix_sum       --------------------------
	.section	.nv.info.matrix_sum,"",@"SHT_CUDA_INFO"
	.sectionflags	@""
	.align	4


	//----- nvinfo : EIATTR_CUDA_API_VERSION
	.align		4
        /*0000*/ 	.byte	0x04, 0x37
        /*0002*/ 	.short	(.L_13 - .L_12)
.L_12:
        /*0004*/ 	.word	0x00000082


	//----- nvinfo : EIATTR_KPARAM_INFO
	.align		4
.L_13:
        /*0008*/ 	.byte	0x04, 0x17
        /*000a*/ 	.short	(.L_15 - .L_14)
.L_14:
        /*000c*/ 	.word	0x00000000
        /*0010*/ 	.short	0x0007
        /*0012*/ 	.short	0x0030
        /*0014*/ 	.byte	0x00, 0xf0, 0x11, 0x00


	//----- nvinfo : EIATTR_KPARAM_INFO
	.align		4
.L_15:
        /*0018*/ 	.byte	0x04, 0x17
        /*001a*/ 	.short	(.L_17 - .L_16)
.L_16:
        /*001c*/ 	.word	0x00000000
        /*0020*/ 	.short	0x0006
        /*0022*/ 	.short	0x0028
        /*0024*/ 	.byte	0x00, 0xf5, 0x21, 0x00


	//----- nvinfo : EIATTR_KPARAM_INFO
	.align		4
.L_17:
        /*0028*/ 	.byte	0x04, 0x17
        /*002a*/ 	.short	(.L_19 - .L_18)
.L_18:
        /*002c*/ 	.word	0x00000000
        /*0030*/ 	.short	0x0005
        /*0032*/ 	.short	0x0020
        /*0034*/ 	.byte	0x00, 0xf0, 0x11, 0x00


	//----- nvinfo : EIATTR_KPARAM_INFO
	.align		4
.L_19:
        /*0038*/ 	.byte	0x04, 0x17
        /*003a*/ 	.short	(.L_21 - .L_20)
.L_20:
        /*003c*/ 	.word	0x00000000
        /*0040*/ 	.short	0x0004
        /*0042*/ 	.short	0x0018
        /*0044*/ 	.byte	0x00, 0xf5, 0x21, 0x00


	//----- nvinfo : EIATTR_KPARAM_INFO
	.align		4
.L_21:
        /*0048*/ 	.byte	0x04, 0x17
        /*004a*/ 	.short	(.L_23 - .L_22)
.L_22:
        /*004c*/ 	.word	0x00000000
        /*0050*/ 	.short	0x0003
        /*0052*/ 	.short	0x0010
        /*0054*/ 	.byte	0x00, 0xf0, 0x11, 0x00


	//----- nvinfo : EIATTR_KPARAM_INFO
	.align		4
.L_23:
        /*0058*/ 	.byte	0x04, 0x17
        /*005a*/ 	.short	(.L_25 - .L_24)
.L_24:
        /*005c*/ 	.word	0x00000000
        /*0060*/ 	.short	0x0002
        /*0062*/ 	.short	0x0008
        /*0064*/ 	.byte	0x00, 0xf5, 0x21, 0x00


	//----- nvinfo : EIATTR_KPARAM_INFO
	.align		4
.L_25:
        /*0068*/ 	.byte	0x04, 0x17
        /*006a*/ 	.short	(.L_27 - .L_26)
.L_26:
        /*006c*/ 	.word	0x00000000
        /*0070*/ 	.short	0x0001
        /*0072*/ 	.short	0x0004
        /*0074*/ 	.byte	0x00, 0xf0, 0x11, 0x00


	//----- nvinfo : EIATTR_KPARAM_INFO
	.align		4
.L_27:
        /*0078*/ 	.byte	0x04, 0x17
        /*007a*/ 	.short	(.L_29 - .L_28)
.L_28:
        /*007c*/ 	.word	0x00000000
        /*0080*/ 	.short	0x0000
        /*0082*/ 	.short	0x0000
        /*0084*/ 	.byte	0x00, 0xf0, 0x11, 0x00


	//----- nvinfo : EIATTR_SPARSE_MMA_MASK
	.align		4
.L_29:
        /*0088*/ 	.byte	0x03, 0x50
        /*008a*/ 	.short	0x0000


	//----- nvinfo : EIATTR_MAXREG_COUNT
	.align		4
        /*008c*/ 	.byte	0x03, 0x1b
        /*008e*/ 	.short	0x00ff


	//----- nvinfo : EIATTR_MERCURY_ISA_VERSION
	.align		4
        /*0090*/ 	.byte	0x03, 0x5f
        /*0092*/ 	.short	0x0101


	//----- nvinfo : EIATTR_VRC_CTA_INIT_COUNT
	.align		4
        /*0094*/ 	.byte	0x02, 0x4a
	.zero		1
	.zero		1


	//----- nvinfo : EIATTR_EXIT_INSTR_OFFSETS
	.align		4
        /*0098*/ 	.byte	0x04, 0x1c
        /*009a*/ 	.short	(.L_31 - .L_30)


	//   ....[0]....
.L_30:
        /*009c*/ 	.word	0x000000a0


	//   ....[1]....
        /*00a0*/ 	.word	0x000001c0


	//----- nvinfo : EIATTR_CBANK_PARAM_SIZE
	.align		4
.L_31:
        /*00a4*/ 	.byte	0x03, 0x19
        /*00a6*/ 	.short	0x0034


	//----- nvinfo : EIATTR_PARAM_CBANK
	.align		4
        /*00a8*/ 	.byte	0x04, 0x0a
        /*00aa*/ 	.short	(.L_33 - .L_32)
	.align		4
.L_32:
        /*00ac*/ 	.word	index@(.nv.constant0.matrix_sum)
        /*00b0*/ 	.short	0x0380
        /*00b2*/ 	.short	0x0034


	//----- nvinfo : EIATTR_SW_WAR
	.align		4
.L_33:
        /*00b4*/ 	.byte	0x04, 0x36
        /*00b6*/ 	.short	(.L_35 - .L_34)
.L_34:
        /*00b8*/ 	.word	0x00000008
.L_35:


//--------------------- .nv.info.hadamard         --------------------------
	.section	.nv.info.hadamard,"",@"SHT_CUDA_INFO"
	.sectionflags	@""
	.align	4


	//----- nvinfo : EIATTR_CUDA_API_VERSION
	.align		4
        /*0000*/ 	.byte	0x04, 0x37
        /*0002*/ 	.short	(.L_37 - .L_36)
.L_36:
        /*0004*/ 	.word	0x00000082


	//----- nvinfo : EIATTR_KPARAM_INFO
	.align		4
.L_37:
        /*0008*/ 	.byte	0x04, 0x17
        /*000a*/ 	.short	(.L_39 - .L_38)
.L_38:
        /*000c*/ 	.word	0x00000000
        /*0010*/ 	.short	0x0007
        /*0012*/ 	.short	0x0030
        /*0014*/ 	.byte	0x00, 0xf0, 0x11, 0x00


	//----- nvinfo : EIATTR_KPARAM_INFO
	.align		4
.L_39:
        /*0018*/ 	.byte	0x04, 0x17
        /*001a*/ 	.short	(.L_41 - .L_40)
.L_40:
        /*001c*/ 	.word	0x00000000
        /*0020*/ 	.short	0x0006
        /*0022*/ 	.short	0x0028
        /*0024*/ 	.byte	0x00, 0xf5, 0x21, 0x00


	//----- nvinfo : EIATTR_KPARAM_INFO
	.align		4
.L_41:
        /*0028*/ 	.byte	0x04, 0x17
        /*002a*/ 	.short	(.L_43 - .L_42)
.L_42:
        /*002c*/ 	.word	0x00000000
        /*0030*/ 	.short	0x0005
        /*0032*/ 	.short	0x0020
        /*0034*/ 	.byte	0x00, 0xf0, 0x11, 0x00


	//----- nvinfo : EIATTR_KPARAM_INFO
	.align		4
.L_43:
        /*0038*/ 	.byte	0x04, 0x17
        /*003a*/ 	.short	(.L_45 - .L_44)
.L_44:
        /*003c*/ 	.word	0x00000000
        /*0040*/ 	.short	0x0004
        /*0042*/ 	.short	0x0018
        /*0044*/ 	.byte	0x00, 0xf5, 0x21, 0x00


	//----- nvinfo : EIATTR_KPARAM_INFO
	.align		4
.L_45:
        /*0048*/ 	.byte	0x04, 0x17
        /*004a*/ 	.short	(.L_47 - .L_46)
.L_46:
        /*004c*/ 	.word	0x00000000
        /*0050*/ 	.short	0x0003
        /*0052*/ 	.short	0x0010
        /*0054*/ 	.byte	0x00, 0xf0, 0x11, 0x00


	//----- nvinfo : EIATTR_KPARAM_INFO
	.align		4
.L_47:
        /*0058*/ 	.byte	0x04, 0x17
        /*005a*/ 	.short	(.L_49 - .L_48)
.L_48:
        /*005c*/ 	.word	0x00000000
        /*0060*/ 	.short	0x0002
        /*0062*/ 	.short	0x0008
        /*0064*/ 	.byte	0x00, 0xf5, 0x21, 0x00


	//----- nvinfo : EIATTR_KPARAM_INFO
	.align		4
.L_49:
        /*0068*/ 	.byte	0x04, 0x17
        /*006a*/ 	.short	(.L_51 - .L_50)
.L_50:
        /*006c*/ 	.word	0x00000000
        /*0070*/ 	.short	0x0001
        /*0072*/ 	.short	0x0004
        /*0074*/ 	.byte	0x00, 0xf0, 0x11, 0x00


	//----- nvinfo : EIATTR_KPARAM_INFO
	.align		4
.L_51:
        /*0078*/ 	.byte	0x04, 0x17
        /*007a*/ 	.short	(.L_53 - .L_52)
.L_52:
        /*007c*/ 	.word	0x00000000
        /*0080*/ 	.short	0x0000
        /*0082*/ 	.short	0x0000
        /*0084*/ 	.byte	0x00, 0xf0, 0x11, 0x00


	//----- nvinfo : EIATTR_SPARSE_MMA_MASK
	.align		4
.L_53:
        /*0088*/ 	.byte	0x03, 0x50
        /*008a*/ 	.short	0x0000


	//----- nvinfo : EIATTR_MAXREG_COUNT
	.align		4
        /*008c*/ 	.byte	0x03, 0x1b
        /*008e*/ 	.short	0x00ff


	//----- nvinfo : EIATTR_MERCURY_ISA_VERSION
	.align		4
        /*0090*/ 	.byte	0x03, 0x5f
        /*0092*/ 	.short	0x0101


	//----- nvinfo : EIATTR_VRC_CTA_INIT_COUNT
	.align		4
        /*0094*/ 	.byte	0x02, 0x4a
	.zero		1
	.zero		1


	//----- nvinfo : EIATTR_EXIT_INSTR_OFFSETS
	.align		4
        /*0098*/ 	.byte	0x04, 0x1c
        /*009a*/ 	.short	(.L_55 - .L_54)


	//   ....[0]....
.L_54:
        /*009c*/ 	.word	0x000000a0


	//   ....[1]....
        /*00a0*/ 	.word	0x000001c0


	//----- nvinfo : EIATTR_CBANK_PARAM_SIZE
	.align		4
.L_55:
        /*00a4*/ 	.byte	0x03, 0x19
        /*00a6*/ 	.short	0x0034


	//----- nvinfo : EIATTR_PARAM_CBANK
	.align		4
        /*00a8*/ 	.byte	0x04, 0x0a
        /*00aa*/ 	.short	(.L_57 - .L_56)
	.align		4
.L_56:
        /*00ac*/ 	.word	index@(.nv.constant0.hadamard)
        /*00b0*/ 	.short	0x0380
        /*00b2*/ 	.short	0x0034


	//----- nvinfo : EIATTR_SW_WAR
	.align		4
.L_57:
        /*00b4*/ 	.byte	0x04, 0x36
        /*00b6*/ 	.short	(.L_59 - .L_58)
.L_58:
        /*00b8*/ 	.word	0x00000008
.L_59:


//--------------------- .nv.callgraph             --------------------------
	.section	.nv.callgraph,"",@"SHT_CUDA_CALLGRAPH"
	.align	4
	.sectionentsize	8
	.align		4
        /*0000*/ 	.word	0x00000000
	.align		4
        /*0004*/ 	.word	0xffffffff
	.align		4
        /*0008*/ 	.word	0x00000000
	.align		4
        /*000c*/ 	.word	0xfffffffe
	.align		4
        /*0010*/ 	.word	0x00000000
	.align		4
        /*0014*/ 	.word	0xfffffffd
	.align		4
        /*0018*/ 	.word	0x00000000
	.align		4
        /*001c*/ 	.word	0xfffffffc


//--------------------- .text.matrix_sum          --------------------------
	.section	.text.matrix_sum,"ax",@progbits
	.align	128
        .global         matrix_sum
        .type           matrix_sum,@function
        .size           matrix_sum,(.L_x_2 - matrix_sum)
        .other          matrix_sum,@"STO_CUDA_ENTRY STV_DEFAULT"
matrix_sum:
.text.matrix_sum:
[----:B------:R-:W-:Y:S01]  /*0000*/  LDC R1, c[0x0][0x37c] ;  /* 0x0000df00ff017b82 */ /* 0x000fe20000000800 */
[----:B------:R-:W0:Y:S07]  /*0010*/  S2R R9, SR_TID.Y ;  /* 0x0000000000097919 */ /* 0x000e2e0000002200 */
[----:B------:R-:W0:Y:S01]  /*0020*/  S2UR UR5, SR_CTAID.Y ;  /* 0x00000000000579c3 */ /* 0x000e220000002600 */
[----:B------:R-:W1:Y:S01]  /*0030*/  LDCU.64 UR6, c[0x0][0x380] ;  /* 0x00007000ff0677ac */ /* 0x000e620008000a00 */
[----:B------:R-:W2:Y:S06]  /*0040*/  S2R R0, SR_TID.X ;  /* 0x0000000000007919 */ /* 0x000eac0000002100 */
[----:B------:R-:W2:Y:S01]  /*0050*/  S2UR UR4, SR_CTAID.X ;  /* 0x00000000000479c3 */ /* 0x000ea20000002500 */
[----:B0-----:R-:W-:-:S02]  /*0060*/  IADD3 R9, PT, PT, R9, UR5, RZ ;  /* 0x0000000509097c10 */ /* 0x001fc4000fffe0ff */
[----:B--2---:R-:W-:Y:S02]  /*0070*/  IADD3 R0, PT, PT, R0, UR4, RZ ;  /* 0x0000000400007c10 */ /* 0x004fe4000fffe0ff */
[----:B-1----:R-:W-:-:S04]  /*0080*/  ISETP.GE.AND P0, PT, R9, UR7, PT ;  /* 0x0000000709007c0c */ /* 0x002fc8000bf06270 */
[----:B------:R-:W-:-:S13]  /*0090*/  ISETP.GE.OR P0, PT, R0, UR6, P0 ;  /* 0x0000000600007c0c */ /* 0x000fda0008706670 */
[----:B------:R-:W-:Y:S05]  /*00a0*/  @P0 EXIT ;  /* 0x000000000000094d */ /* 0x000fea0003800000 */
[----:B------:R-:W0:Y:S01]  /*00b0*/  LDC.64 R2, c[0x0][0x388] ;  /* 0x0000e200ff027b82 */ /* 0x000e220000000a00 */
[----:B------:R-:W1:Y:S01]  /*00c0*/  LDCU UR6, c[0x0][0x390] ;  /* 0x00007200ff0677ac */ /* 0x000e620008000800 */
[----:B------:R-:W2:Y:S06]  /*00d0*/  LDCU UR7, c[0x0][0x3a0] ;  /* 0x00007400ff0777ac */ /* 0x000eac0008000800 */
[----:B------:R-:W3:Y:S01]  /*00e0*/  LDC.64 R4, c[0x0][0x398] ;  /* 0x0000e600ff047b82 */ /* 0x000ee20000000a00 */
[----:B------:R-:W4:Y:S01]  /*00f0*/  LDCU.64 UR4, c[0x0][0x358] ;  /* 0x00006b00ff0477ac */ /* 0x000f220008000a00 */
[C-C-:B-1----:R-:W-:Y:S01]  /*0100*/  IMAD R7, R9.reuse, UR6, R0.reuse ;  /* 0x0000000609077c24 */ /* 0x142fe2000f8e0200 */
[----:B------:R-:W1:Y:S01]  /*0110*/  LDCU UR6, c[0x0][0x3b0] ;  /* 0x00007600ff0677ac */ /* 0x000e620008000800 */
[----:B--2---:R-:W-:-:S02]  /*0120*/  IMAD R11, R9, UR7, R0 ;  /* 0x00000007090b7c24 */ /* 0x004fc4000f8e0200 */
[----:B0-----:R-:W-:Y:S02]  /*0130*/  IMAD.WIDE R2, R7, 0x4, R2 ;  /* 0x0000000407027825 */ /* 0x001fe400078e0202 */
[----:B------:R-:W0:Y:S04]  /*0140*/  LDC.64 R6, c[0x0][0x3a8] ;  /* 0x0000ea00ff067b82 */ /* 0x000e280000000a00 */
[----:B----4-:R-:W2:Y:S01]  /*0150*/  LDG.E R2, desc[UR4][R2.64] ;  /* 0x0000000402027981 */ /* 0x010ea2000c1e1900 */
[----:B---3--:R-:W-:-:S06]  /*0160*/  IMAD.WIDE R4, R11, 0x4, R4 ;  /* 0x000000040b047825 */ /* 0x008fcc00078e0204 */
[----:B------:R-:W2:Y:S01]  /*0170*/  LDG.E R5, desc[UR4][R4.64] ;  /* 0x0000000404057981 */ /* 0x000ea2000c1e1900 */
[----:B-1----:R-:W-:-:S04]  /*0180*/  IMAD R9, R9, UR6, R0 ;  /* 0x0000000609097c24 */ /* 0x002fc8000f8e0200 */
[----:B0-----:R-:W-:-:S04]  /*0190*/  IMAD.WIDE R6, R9, 0x4, R6 ;  /* 0x0000000409067825 */ /* 0x001fc800078e0206 */
[----:B--2---:R-:W-:-:S05]  /*01a0*/  FADD R9, R2, R5 ;  /* 0x0000000502097221 */ /* 0x004fca0000000000 */
[----:B------:R-:W-:Y:S01]  /*01b0*/  STG.E desc[UR4][R6.64], R9 ;  /* 0x0000000906007986 */ /* 0x000fe2000c101904 */
[----:B------:R-:W-:Y:S05]  /*01c0*/  EXIT ;  /* 0x000000000000794d */ /* 0x000fea0003800000 */
.L_x_0:
[----:B------:R-:W-:-:S00]  /*01d0*/  BRA `(.L_x_0) ;  /* 0xfffffffc00fc7947 */ /* 0x000fc0000383ffff */
[----:B------:R-:W-:-:S00]  /*01e0*/  NOP ;  /* 0x0000000000007918 */ /* 0x000fc00000000000 */
        /* <DEDUP_REMOVED lines=9> */
.L_x_2:


//--------------------- .text.hadamard            --------------------------
	.section	.text.hadamard,"ax",@progbits
	.align	128
        .global         hadamard
        .type           hadamard,@function
        .size           hadamard,(.L_x_3 - hadamard)
        .other          hadamard,@"STO_CUDA_ENTRY STV_DEFAULT"
hadamard:
.text.hadamard:
        /* <DEDUP_REMOVED lines=26> */
[----:B--2---:R-:W-:-:S05]  /*01a0*/  FMUL R9, R2, R5 ;  /* 0x0000000502097220 */ /* 0x004fca0000400000 */
[----:B------:R-:W-:Y:S01]  /*01b0*/  STG.E desc[UR4][R6.64], R9 ;  /* 0x0000000906007986 */ /* 0x000fe2000c101904 */
[----:B------:R-:W-:Y:S05]  /*01c0*/  EXIT ;  /* 0x000000000000794d */ /* 0x000fea0003800000 */
.L_x_1:
        /* <DEDUP_REMOVED lines=11> */
.L_x_3:


//--------------------- .nv.shared.reserved.0     --------------------------
	.section	.nv.shared.reserved.0,"aw",@nobits
	.weak		__nv_reservedSMEM_offset_0_alias
	.size		__nv_reservedSMEM_offset_0_alias, 0, 64
	.other		__nv_reservedSMEM_offset_0_alias,@"STO_CUDA_RESERVED_SHARED STV_DEFAULT"
__nv_reservedSMEM_offset_0_alias:
	.zero		0
	.zero		64


//--------------------- .nv.constant0.matrix_sum  --------------------------
	.section	.nv.constant0.matrix_sum,"a",@progbits
	.sectionflags	@""
	.align	4
.nv.constant0.matrix_sum:
	.zero		948


//--------------------- .nv.constant0.hadamard    --------------------------
	.section	.nv.constant0.hadamard,"a",@progbits
	.sectionflags	@""
	.align	4
.nv.constant0.hadamard:
	.zero		948


//--------------------- SYMBOLS --------------------------

	.type		.nv.reservedSmem.offset0,@object
	.size		.nv.reservedSmem.offset0,0x4
